//
// Generated by NVIDIA NVVM Compiler
//
// Compiler Build ID: CL-36424714
// Cuda compilation tools, release 13.0, V13.0.88
// Based on NVVM 20.0.0
//

.version 9.0
.target sm_100
.address_size 64

.func  (.param .b32 func_retval0) _Z5saxpyff
(
	.param .b32 _Z5saxpyff_param_0,
	.param .b32 _Z5saxpyff_param_1
)
;
.global .align 8 .u64 saxpy_ptr = _Z5saxpyff;

.func  (.param .b32 func_retval0) _Z5saxpyff(
	.param .b32 _Z5saxpyff_param_0,
	.param .b32 _Z5saxpyff_param_1
)
{
	.reg .b32 	%f<4>;

	ld.param.f32 	%f1, [_Z5saxpyff_param_0];
	ld.param.f32 	%f2, [_Z5saxpyff_param_1];
	fma.rn.f32 	%f3, %f1, 0f40000000, %f2;
	st.param.f32 	[func_retval0], %f3;
	ret;

}
	// .globl	_Z11map_2kernelPfS_S_iPFfffE
.visible .entry _Z11map_2kernelPfS_S_iPFfffE(
	.param .u64 .ptr .align 1 _Z11map_2kernelPfS_S_iPFfffE_param_0,
	.param .u64 .ptr .align 1 _Z11map_2kernelPfS_S_iPFfffE_param_1,
	.param .u64 .ptr .align 1 _Z11map_2kernelPfS_S_iPFfffE_param_2,
	.param .u32 _Z11map_2kernelPfS_S_iPFfffE_param_3,
	.param .u64 .ptr .align 1 _Z11map_2kernelPfS_S_iPFfffE_param_4
)
{
	.reg .pred 	%p<3>;
	.reg .b32 	%r<11>;
	.reg .b32 	%f<5>;
	.reg .b64 	%rd<12>;

	ld.param.u64 	%rd4, [_Z11map_2kernelPfS_S_iPFfffE_param_0];
	ld.param.u64 	%rd5, [_Z11map_2kernelPfS_S_iPFfffE_param_1];
	ld.param.u64 	%rd6, [_Z11map_2kernelPfS_S_iPFfffE_param_2];
	ld.param.u32 	%r6, [_Z11map_2kernelPfS_S_iPFfffE_param_3];
	ld.param.u64 	%rd7, [_Z11map_2kernelPfS_S_iPFfffE_param_4];
	mov.u32 	%r7, %ctaid.x;
	mov.u32 	%r1, %ntid.x;
	mov.u32 	%r8, %tid.x;
	mad.lo.s32 	%r10, %r7, %r1, %r8;
	setp.ge.s32 	%p1, %r10, %r6;
	@%p1 bra 	$L__BB1_3;
	cvta.to.global.u64 	%rd8, %rd4;
	cvta.to.global.u64 	%rd9, %rd5;
	cvta.to.global.u64 	%rd10, %rd6;
	mul.wide.s32 	%rd11, %r10, 4;
	add.s64 	%rd1, %rd8, %rd11;
	add.s64 	%rd2, %rd9, %rd11;
	add.s64 	%rd3, %rd10, %rd11;
	mov.u32 	%r9, %nctaid.x;
	mul.lo.s32 	%r3, %r1, %r9;
$L__BB1_2:
	ld.global.f32 	%f1, [%rd1];
	ld.global.f32 	%f2, [%rd2];
	{ // callseq 0, 0
	.param .b32 param0;
	st.param.f32 	[param0], %f1;
	.param .b32 param1;
	st.param.f32 	[param1], %f2;
	.param .b32 retval0;
	prototype_0 : .callprototype (.param .b32 _) _ (.param .b32 _, .param .b32 _);
	call (retval0), 
	%rd7, 
	(
	param0, 
	param1
	)
	, prototype_0;
	ld.param.f32 	%f3, [retval0];
	} // callseq 0
	st.global.f32 	[%rd3], %f3;
	add.s32 	%r10, %r10, %r3;
	setp.lt.s32 	%p2, %r10, %r6;
	@%p2 bra 	$L__BB1_2;
$L__BB1_3:
	ret;

}


// ===== COMPILED SASS (sm_100) =====

	.target	sm_100

	.elftype	@"ET_EXEC"


//--------------------- .note.nv.tkinfo           --------------------------
	.section	.note.nv.tkinfo,"",@"SHT_NOTE"
	.sectionflags	@"SHF_NOTE_NV_TKINFO"
	.tkinfo
        /*0018*/ 	.word	0x00000002
        /*0030*/ 	.string	""
        /*0030*/ 	.string	"ptxas"
        /*0030*/ 	.string	"Cuda compilation tools, release 13.0, V13.0.88"
        /*0030*/ 	.string	"Build cuda_13.0.r13.0/compiler.36424714_0"
        /*0030*/ 	.string	"-arch sm_100 -m 64 "



//--------------------- .note.nv.cuinfo           --------------------------
	.section	.note.nv.cuinfo,"",@"SHT_NOTE"
	.sectionflags	@"SHF_NOTE_NV_CUINFO"
        /*0018*/ 	.short	0x0002
        /*001a*/ 	.short	0x0064
        /*001c*/ 	.short	0x0082
	.zero		2


//--------------------- .nv.info                  --------------------------
	.section	.nv.info,"",@"SHT_CUDA_INFO"
	.align	4


	//----- nvinfo : EIATTR_REGCOUNT
	.align		4
        /*0000*/ 	.byte	0x04, 0x2f
        /*0002*/ 	.short	(.L_2 - .L_1)
	.align		4
.L_1:
        /*0004*/ 	.word	index@(_Z11map_2kernelPfS_S_iPFfffE)
        /*0008*/ 	.word	0x0000001e


	//----- nvinfo : EIATTR_FRAME_SIZE
	.align		4
.L_2:
        /*000c*/ 	.byte	0x04, 0x11
        /*000e*/ 	.short	(.L_4 - .L_3)
	.align		4
.L_3:
        /*0010*/ 	.word	index@($_Z11map_2kernelPfS_S_iPFfffE$_Z5saxpyff)
        /*0014*/ 	.word	0x00000000


	//----- nvinfo : EIATTR_FRAME_SIZE
	.align		4
.L_4:
        /*0018*/ 	.byte	0x04, 0x11
        /*001a*/ 	.short	(.L_6 - .L_5)
	.align		4
.L_5:
        /*001c*/ 	.word	index@(_Z11map_2kernelPfS_S_iPFfffE)
        /*0020*/ 	.word	0x00000000


	//----- nvinfo : EIATTR_MIN_STACK_SIZE
	.align		4
.L_6:
        /*0024*/ 	.byte	0x04, 0x12
        /*0026*/ 	.short	(.L_8 - .L_7)
	.align		4
.L_7:
        /*0028*/ 	.word	index@(_Z11map_2kernelPfS_S_iPFfffE)
        /*002c*/ 	.word	0x00000000
.L_8:


//--------------------- .nv.compat                --------------------------
	.section	.nv.compat,"",@"SHT_CUDA_COMPAT_INFO"
	.align	4
        /*0000*/ 	.byte	0x02, 0x09, 0x00, 0x00, 0x02, 0x02, 0x01, 0x00, 0x02, 0x05, 0x05, 0x00, 0x03, 0x07, 0x01, 0x01
        /*0010*/ 	.byte	0x02, 0x03, 0x00, 0x00, 0x02, 0x06, 0x01, 0x00, 0x04, 0x0b, 0x08, 0x00, 0x09, 0x00, 0x00, 0x00
        /*0020*/ 	.byte	0x00, 0x00, 0x00, 0x00


//--------------------- .nv.info._Z11map_2kernelPfS_S_iPFfffE --------------------------
	.section	.nv.info._Z11map_2kernelPfS_S_iPFfffE,"",@"SHT_CUDA_INFO"
	.sectionflags	@""
	.align	4


	//----- nvinfo : EIATTR_CUDA_API_VERSION
	.align		4
        /*0000*/ 	.byte	0x04, 0x37
        /*0002*/ 	.short	(.L_10 - .L_9)
.L_9:
        /*0004*/ 	.word	0x00000082


	//----- nvinfo : EIATTR_KPARAM_INFO
	.align		4
.L_10:
        /*0008*/ 	.byte	0x04, 0x17
        /*000a*/ 	.short	(.L_12 - .L_11)
.L_11:
        /*000c*/ 	.word	0x00000000
        /*0010*/ 	.short	0x0004
        /*0012*/ 	.short	0x0020
        /*0014*/ 	.byte	0x00, 0xf5, 0x21, 0x00


	//----- nvinfo : EIATTR_KPARAM_INFO
	.align		4
.L_12:
        /*0018*/ 	.byte	0x04, 0x17
        /*001a*/ 	.short	(.L_14 - .L_13)
.L_13:
        /*001c*/ 	.word	0x00000000
        /*0020*/ 	.short	0x0003
        /*0022*/ 	.short	0x0018
        /*0024*/ 	.byte	0x00, 0xf0, 0x11, 0x00


	//----- nvinfo : EIATTR_KPARAM_INFO
	.align		4
.L_14:
        /*0028*/ 	.byte	0x04, 0x17
        /*002a*/ 	.short	(.L_16 - .L_15)
.L_15:
        /*002c*/ 	.word	0x00000000
        /*0030*/ 	.short	0x0002
        /*0032*/ 	.short	0x0010
        /*0034*/ 	.byte	0x00, 0xf5, 0x21, 0x00


	//----- nvinfo : EIATTR_KPARAM_INFO
	.align		4
.L_16:
        /*0038*/ 	.byte	0x04, 0x17
        /*003a*/ 	.short	(.L_18 - .L_17)
.L_17:
        /*003c*/ 	.word	0x00000000
        /*0040*/ 	.short	0x0001
        /*0042*/ 	.short	0x0008
        /*0044*/ 	.byte	0x00, 0xf5, 0x21, 0x00


	//----- nvinfo : EIATTR_KPARAM_INFO
	.align		4
.L_18:
        /*0048*/ 	.byte	0x04, 0x17
        /*004a*/ 	.short	(.L_20 - .L_19)
.L_19:
        /*004c*/ 	.word	0x00000000
        /*0050*/ 	.short	0x0000
        /*0052*/ 	.short	0x0000
        /*0054*/ 	.byte	0x00, 0xf5, 0x21, 0x00


	//----- nvinfo : EIATTR_SPARSE_MMA_MASK
	.align		4
.L_20:
        /*0058*/ 	.byte	0x03, 0x50
        /*005a*/ 	.short	0x0000


	//----- nvinfo : EIATTR_MAXREG_COUNT
	.align		4
        /*005c*/ 	.byte	0x03, 0x1b
        /*005e*/ 	.short	0x00ff


	//----- nvinfo : EIATTR_MERCURY_ISA_VERSION
	.align		4
        /*0060*/ 	.byte	0x03, 0x5f
        /*0062*/ 	.short	0x0101


	//----- nvinfo : EIATTR_VRC_CTA_INIT_COUNT
	.align		4
        /*0064*/ 	.byte	0x02, 0x4a
	.zero		1
	.zero		1


	//----- nvinfo : EIATTR_EXIT_INSTR_OFFSETS
	.align		4
        /*0068*/ 	.byte	0x04, 0x1c
        /*006a*/ 	.short	(.L_22 - .L_21)


	//   ....[0]....
.L_21:
        /*006c*/ 	.word	0x00000070


	//   ....[1]....
        /*0070*/ 	.word	0x000001e0


	//----- nvinfo : EIATTR_CRS_STACK_SIZE
	.align		4
.L_22:
        /*0074*/ 	.byte	0x04, 0x1e
        /*0076*/ 	.short	(.L_24 - .L_23)
.L_23:
        /*0078*/ 	.word	0x00000000


	//----- nvinfo : EIATTR_CBANK_PARAM_SIZE
	.align		4
.L_24:
        /*007c*/ 	.byte	0x03, 0x19
        /*007e*/ 	.short	0x0028


	//----- nvinfo : EIATTR_PARAM_CBANK
	.align		4
        /*0080*/ 	.byte	0x04, 0x0a
        /*0082*/ 	.short	(.L_26 - .L_25)
	.align		4
.L_25:
        /*0084*/ 	.word	index@(.nv.constant0._Z11map_2kernelPfS_S_iPFfffE)
        /*0088*/ 	.short	0x0380
        /*008a*/ 	.short	0x0028


	//----- nvinfo : EIATTR_SW_WAR
	.align		4
.L_26:
        /*008c*/ 	.byte	0x04, 0x36
        /*008e*/ 	.short	(.L_28 - .L_27)
.L_27:
        /*0090*/ 	.word	0x00000008
.L_28:


//--------------------- .nv.callgraph             --------------------------
	.section	.nv.callgraph,"",@"SHT_CUDA_CALLGRAPH"
	.align	4
	.sectionentsize	8
	.align		4
        /*0000*/ 	.word	0x00000000
	.align		4
        /*0004*/ 	.word	0xffffffff
	.align		4
        /*0008*/ 	.word	0x00000000
	.align		4
        /*000c*/ 	.word	0xfffffffe
	.align		4
        /*0010*/ 	.word	0x00000000
	.align		4
        /*0014*/ 	.word	0xfffffffd
	.align		4
        /*0018*/ 	.word	0x00000000
	.align		4
        /*001c*/ 	.word	0xfffffffc


//--------------------- .nv.constant4             --------------------------
	.section	.nv.constant4,"a",@progbits
	.align	8
	.align		8
.nv.constant4:
        /*0000*/ 	.dword	saxpy_ptr


//--------------------- .text._Z11map_2kernelPfS_S_iPFfffE --------------------------
	.section	.text._Z11map_2kernelPfS_S_iPFfffE,"ax",@progbits
	.align	128
        .global         _Z11map_2kernelPfS_S_iPFfffE
        .type           _Z11map_2kernelPfS_S_iPFfffE,@function
        .size           _Z11map_2kernelPfS_S_iPFfffE,(.L_x_2 - _Z11map_2kernelPfS_S_iPFfffE)
        .other          _Z11map_2kernelPfS_S_iPFfffE,@"STO_CUDA_ENTRY STV_DEFAULT"
_Z11map_2kernelPfS_S_iPFfffE:
.text._Z11map_2kernelPfS_S_iPFfffE:
[----:B------:R-:W-:Y:S01]  /*0000*/  LDC R1, c[0x0][0x37c] ;  /* 0x0000df00ff017b82 */ /* 0x000fe20000000800 */
[----:B------:R-:W0:Y:S07]  /*0010*/  S2R R17, SR_TID.X ;  /* 0x0000000000117919 */ /* 0x000e2e0000002100 */
[----:B------:R-:W0:Y:S01]  /*0020*/  S2UR UR4, SR_CTAID.X ;  /* 0x00000000000479c3 */ /* 0x000e220000002500 */
[----:B------:R-:W1:Y:S07]  /*0030*/  LDCU UR5, c[0x0][0x398] ;  /* 0x00007300ff0577ac */ /* 0x000e6e0008000800 */
[----:B------:R-:W0:Y:S02]  /*0040*/  LDC R2, c[0x0][0x360] ;  /* 0x0000d800ff027b82 */ /* 0x000e240000000800 */
[----:B0-----:R-:W-:-:S05]  /*0050*/  IMAD R17, R2, UR4, R17 ;  /* 0x0000000402117c24 */ /* 0x001fca000f8e0211 */
[----:B-1----:R-:W-:-:S13]  /*0060*/  ISETP.GE.AND P0, PT, R17, UR5, PT ;  /* 0x0000000511007c0c */ /* 0x002fda000bf06270 */
[----:B------:R-:W-:Y:S05]  /*0070*/  @P0 EXIT ;  /* 0x000000000000094d */ /* 0x000fea0003800000 */
[----:B------:R-:W0:Y:S01]  /*0080*/  LDC.64 R24, c[0x0][0x380] ;  /* 0x0000e000ff187b82 */ /* 0x000e220000000a00 */
[----:B------:R-:W1:Y:S01]  /*0090*/  LDCU UR4, c[0x0][0x370] ;  /* 0x00006e00ff0477ac */ /* 0x000e620008000800 */
[----:B------:R-:W2:Y:S06]  /*00a0*/  LDCU.64 UR36, c[0x0][0x358] ;  /* 0x00006b00ff2477ac */ /* 0x000eac0008000a00 */
[----:B------:R-:W3:Y:S01]  /*00b0*/  LDC.64 R22, c[0x0][0x388] ;  /* 0x0000e200ff167b82 */ /* 0x000ee20000000a00 */
[----:B------:R-:W4:Y:S07]  /*00c0*/  LDCU UR38, c[0x0][0x398] ;  /* 0x00007300ff2677ac */ /* 0x000f2e0008000800 */
[----:B------:R-:W5:Y:S01]  /*00d0*/  LDC.64 R18, c[0x0][0x390] ;  /* 0x0000e400ff127b82 */ /* 0x000f620000000a00 */
[----:B-1----:R-:W-:-:S07]  /*00e0*/  IMAD R2, R2, UR4, RZ ;  /* 0x0000000402027c24 */ /* 0x002fce000f8e02ff */
[----:B------:R-:W1:Y:S01]  /*00f0*/  LDC.64 R26, c[0x0][0x3a0] ;  /* 0x0000e800ff1a7b82 */ /* 0x000e620000000a00 */
[----:B0-----:R-:W-:-:S04]  /*0100*/  IMAD.WIDE R24, R17, 0x4, R24 ;  /* 0x0000000411187825 */ /* 0x001fc800078e0218 */
[----:B---3--:R-:W-:-:S04]  /*0110*/  IMAD.WIDE R22, R17, 0x4, R22 ;  /* 0x0000000411167825 */ /* 0x008fc800078e0216 */
[----:B--2-45:R-:W-:-:S07]  /*0120*/  IMAD.WIDE R18, R17, 0x4, R18 ;  /* 0x0000000411127825 */ /* 0x034fce00078e0212 */
.L_x_0:
[----:B------:R0:W5:Y:S04]  /*0130*/  LDG.E R4, desc[UR36][R24.64] ;  /* 0x0000002418047981 */ /* 0x000168000c1e1900 */
[----:B------:R0:W5:Y:S01]  /*0140*/  LDG.E R5, desc[UR36][R22.64] ;  /* 0x0000002416057981 */ /* 0x000162000c1e1900 */
[----:B------:R-:W-:Y:S01]  /*0150*/  IADD3 R17, PT, PT, R2, R17, RZ ;  /* 0x0000001102117210 */ /* 0x000fe20007ffe0ff */
[----:B------:R-:W-:Y:S01]  /*0160*/  HFMA2 R21, -RZ, RZ, 0, 0 ;  /* 0x00000000ff157431 */ /* 0x000fe200000001ff */
[----:B------:R-:W-:Y:S02]  /*0170*/  MOV R20, 0x1b0 ;  /* 0x000001b000147802 */ /* 0x000fe40000000f00 */
[----:B------:R-:W-:-:S04]  /*0180*/  ISETP.GE.AND P0, PT, R17, UR38, PT ;  /* 0x0000002611007c0c */ /* 0x000fc8000bf06270 */
[----:B------:R-:W-:-:S09]  /*0190*/  P2R R16, PR, RZ, 0x1 ;  /* 0x00000001ff107803 */ /* 0x000fd20000000000 */
[----:B01---5:R-:W-:Y:S05]  /*01a0*/  CALL.REL.NOINC R26 `(_Z11map_2kernelPfS_S_iPFfffE) ;  /* 0xfffffffc1a947344 */ /* 0x023fea0003c3ffff */
[----:B------:R0:W-:Y:S01]  /*01b0*/  STG.E desc[UR36][R18.64], R4 ;  /* 0x0000000412007986 */ /* 0x0001e2000c101924 */
[----:B------:R-:W-:-:S13]  /*01c0*/  ISETP.NE.AND P6, PT, R16, RZ, PT ;  /* 0x000000ff1000720c */ /* 0x000fda0003fc5270 */
[----:B0-----:R-:W-:Y:S05]  /*01d0*/  @!P6 BRA `(.L_x_0) ;  /* 0xfffffffc00d4e947 */ /* 0x001fea000383ffff */
[----:B------:R-:W-:Y:S05]  /*01e0*/  EXIT ;  /* 0x000000000000794d */ /* 0x000fea0003800000 */
        .type           $_Z11map_2kernelPfS_S_iPFfffE$_Z5saxpyff,@function
        .size           $_Z11map_2kernelPfS_S_iPFfffE$_Z5saxpyff,(.L_x_2 - $_Z11map_2kernelPfS_S_iPFfffE$_Z5saxpyff)
$_Z11map_2kernelPfS_S_iPFfffE$_Z5saxpyff:
[----:B------:R-:W-:Y:S01]  /*01f0*/  FFMA R4, R4, 2, R5 ;  /* 0x4000000004047823 */ /* 0x000fe20000000005 */
[----:B------:R-:W-:Y:S06]  /*0200*/  RET.REL.NODEC R20 `(_Z11map_2kernelPfS_S_iPFfffE) ;  /* 0xfffffffc147c7950 */ /* 0x000fec0003c3ffff */
.L_x_1:
[----:B------:R-:W-:-:S00]  /*0210*/  BRA `(.L_x_1) ;  /* 0xfffffffc00fc7947 */ /* 0x000fc0000383ffff */
[----:B------:R-:W-:-:S00]  /*0220*/  NOP ;  /* 0x0000000000007918 */ /* 0x000fc00000000000 */
        /* <DEDUP_REMOVED lines=13> */
.L_x_2:


//--------------------- .nv.global.init           --------------------------
	.section	.nv.global.init,"aw",@progbits
	.align	8
.nv.global.init:
	.type		saxpy_ptr,@object
	.size		saxpy_ptr,(.L_0 - saxpy_ptr)
saxpy_ptr:
        /*0000*/ 	.byte	0xf0, 0x01, 0x00, 0x00, 0x00, 0x00, 0x00, 0x00
.L_0:


//--------------------- .nv.shared.reserved.0     --------------------------
	.section	.nv.shared.reserved.0,"aw",@nobits
	.weak		__nv_reservedSMEM_offset_0_alias
	.size		__nv_reservedSMEM_offset_0_alias, 0, 64
	.other		__nv_reservedSMEM_offset_0_alias,@"STO_CUDA_RESERVED_SHARED STV_DEFAULT"
__nv_reservedSMEM_offset_0_alias:
	.zero		0
	.zero		64


//--------------------- .nv.constant0._Z11map_2kernelPfS_S_iPFfffE --------------------------
	.section	.nv.constant0._Z11map_2kernelPfS_S_iPFfffE,"a",@progbits
	.sectionflags	@""
	.align	4
.nv.constant0._Z11map_2kernelPfS_S_iPFfffE:
	.zero		936


//--------------------- SYMBOLS --------------------------

	.type		.nv.reservedSmem.offset0,@object
	.size		.nv.reservedSmem.offset0,0x4
